	.headerflags	@"EF_CUDA_TEXMODE_UNIFIED EF_CUDA_64BIT_ADDRESS EF_CUDA_ACCELERATORS EF_CUDA_SM90 EF_CUDA_VIRTUAL_SM(EF_CUDA_SM90)"
	.elftype	@"ET_EXEC"


//--------------------- .nv.info                  --------------------------
	.section	.nv.info,"",@"SHT_CUDA_INFO"
	.align	4


	//----- nvinfo : EIATTR_REGCOUNT
	.align		4
        /*0000*/ 	.byte	0x04, 0x2f
        /*0002*/ 	.short	(.L_3 - .L_2)
	.align		4
.L_2:
        /*0004*/ 	.word	index@(triton_poi_fused__native_batch_norm_legit_no_training_mul_sigmoid_27)
        /*0008*/ 	.word	0x0000001c


	//----- nvinfo : EIATTR_MIN_STACK_SIZE
	.align		4
.L_3:
        /*000c*/ 	.byte	0x04, 0x12
        /*000e*/ 	.short	(.L_5 - .L_4)
	.align		4
.L_4:
        /*0010*/ 	.word	index@(triton_poi_fused__native_batch_norm_legit_no_training_mul_sigmoid_27)
        /*0014*/ 	.word	0x00000000


	//----- nvinfo : EIATTR_FRAME_SIZE
	.align		4
.L_5:
        /*0018*/ 	.byte	0x04, 0x11
        /*001a*/ 	.short	(.L_7 - .L_6)
	.align		4
.L_6:
        /*001c*/ 	.word	index@(triton_poi_fused__native_batch_norm_legit_no_training_mul_sigmoid_27)
        /*0020*/ 	.word	0x00000000


	//----- nvinfo : EIATTR_MIN_STACK_SIZE
	.align		4
.L_7:
        /*0024*/ 	.byte	0x04, 0x12
        /*0026*/ 	.short	(.L_9 - .L_8)
	.align		4
.L_8:
        /*0028*/ 	.word	index@(triton_poi_fused__native_batch_norm_legit_no_training_mul_sigmoid_27)
        /*002c*/ 	.word	0x00000000
.L_9:


//--------------------- .nv.info.triton_poi_fused__native_batch_norm_legit_no_training_mul_sigmoid_27 --------------------------
	.section	.nv.info.triton_poi_fused__native_batch_norm_legit_no_training_mul_sigmoid_27,"",@"SHT_CUDA_INFO"
	.sectionflags	@""
	.align	4


	//----- nvinfo : EIATTR_CUDA_API_VERSION
	.align		4
        /*0000*/ 	.byte	0x04, 0x37
        /*0002*/ 	.short	(.L_11 - .L_10)
.L_10:
        /*0004*/ 	.word	0x0000007c


	//----- nvinfo : EIATTR_KPARAM_INFO
	.align		4
.L_11:
        /*0008*/ 	.byte	0x04, 0x17
        /*000a*/ 	.short	(.L_13 - .L_12)
.L_12:
        /*000c*/ 	.word	0x00000000
        /*0010*/ 	.short	0x0006
        /*0012*/ 	.short	0x0030
        /*0014*/ 	.byte	0x00, 0xf0, 0x11, 0x00


	//----- nvinfo : EIATTR_KPARAM_INFO
	.align		4
.L_13:
        /*0018*/ 	.byte	0x04, 0x17
        /*001a*/ 	.short	(.L_15 - .L_14)
.L_14:
        /*001c*/ 	.word	0x00000000
        /*0020*/ 	.short	0x0005
        /*0022*/ 	.short	0x0028
        /*0024*/ 	.byte	0x00, 0xf4, 0x21, 0x00


	//----- nvinfo : EIATTR_KPARAM_INFO
	.align		4
.L_15:
        /*0028*/ 	.byte	0x04, 0x17
        /*002a*/ 	.short	(.L_17 - .L_16)
.L_16:
        /*002c*/ 	.word	0x00000000
        /*0030*/ 	.short	0x0004
        /*0032*/ 	.short	0x0020
        /*0034*/ 	.byte	0x00, 0xf4, 0x21, 0x00


	//----- nvinfo : EIATTR_KPARAM_INFO
	.align		4
.L_17:
        /*0038*/ 	.byte	0x04, 0x17
        /*003a*/ 	.short	(.L_19 - .L_18)
.L_18:
        /*003c*/ 	.word	0x00000000
        /*0040*/ 	.short	0x0003
        /*0042*/ 	.short	0x0018
        /*0044*/ 	.byte	0x00, 0xf4, 0x21, 0x00


	//----- nvinfo : EIATTR_KPARAM_INFO
	.align		4
.L_19:
        /*0048*/ 	.byte	0x04, 0x17
        /*004a*/ 	.short	(.L_21 - .L_20)
.L_20:
        /*004c*/ 	.word	0x00000000
        /*0050*/ 	.short	0x0002
        /*0052*/ 	.short	0x0010
        /*0054*/ 	.byte	0x00, 0xf4, 0x21, 0x00


	//----- nvinfo : EIATTR_KPARAM_INFO
	.align		4
.L_21:
        /*0058*/ 	.byte	0x04, 0x17
        /*005a*/ 	.short	(.L_23 - .L_22)
.L_22:
        /*005c*/ 	.word	0x00000000
        /*0060*/ 	.short	0x0001
        /*0062*/ 	.short	0x0008
        /*0064*/ 	.byte	0x00, 0xf4, 0x21, 0x00


	//----- nvinfo : EIATTR_KPARAM_INFO
	.align		4
.L_23:
        /*0068*/ 	.byte	0x04, 0x17
        /*006a*/ 	.short	(.L_25 - .L_24)
.L_24:
        /*006c*/ 	.word	0x00000000
        /*0070*/ 	.short	0x0000
        /*0072*/ 	.short	0x0000
        /*0074*/ 	.byte	0x00, 0xf4, 0x21, 0x00


	//----- nvinfo : EIATTR_SPARSE_MMA_MASK
	.align		4
.L_25:
        /*0078*/ 	.byte	0x03, 0x50
        /*007a*/ 	.short	0x0000


	//----- nvinfo : EIATTR_MAXREG_COUNT
	.align		4
        /*007c*/ 	.byte	0x03, 0x1b
        /*007e*/ 	.short	0x00ff


	//----- nvinfo : EIATTR_EXIT_INSTR_OFFSETS
	.align		4
        /*0080*/ 	.byte	0x04, 0x1c
        /*0082*/ 	.short	(.L_27 - .L_26)


	//   ....[0]....
.L_26:
        /*0084*/ 	.word	0x00000870


	//----- nvinfo : EIATTR_REQNTID
	.align		4
.L_27:
        /*0088*/ 	.byte	0x04, 0x10
        /*008a*/ 	.short	(.L_29 - .L_28)
.L_28:
        /*008c*/ 	.word	0x00000080
        /*0090*/ 	.word	0x00000001
        /*0094*/ 	.word	0x00000001


	//----- nvinfo : EIATTR_CBANK_PARAM_SIZE
	.align		4
.L_29:
        /*0098*/ 	.byte	0x03, 0x19
        /*009a*/ 	.short	0x0034


	//----- nvinfo : EIATTR_PARAM_CBANK
	.align		4
        /*009c*/ 	.byte	0x04, 0x0a
        /*009e*/ 	.short	(.L_31 - .L_30)
	.align		4
.L_30:
        /*00a0*/ 	.word	index@(.nv.constant0.triton_poi_fused__native_batch_norm_legit_no_training_mul_sigmoid_27)
        /*00a4*/ 	.short	0x0210
        /*00a6*/ 	.short	0x0034


	//----- nvinfo : EIATTR_SW_WAR
	.align		4
.L_31:
        /*00a8*/ 	.byte	0x04, 0x36
        /*00aa*/ 	.short	(.L_33 - .L_32)
.L_32:
        /*00ac*/ 	.word	0x00000008
.L_33:


//--------------------- .nv.callgraph             --------------------------
	.section	.nv.callgraph,"",@"SHT_CUDA_CALLGRAPH"
	.align	4
	.sectionentsize	8
	.align		4
        /*0000*/ 	.word	0x00000000
	.align		4
        /*0004*/ 	.word	0xffffffff
	.align		4
        /*0008*/ 	.word	0x00000000
	.align		4
        /*000c*/ 	.word	0xfffffffe
	.align		4
        /*0010*/ 	.word	0x00000000
	.align		4
        /*0014*/ 	.word	0xfffffffd
	.align		4
        /*0018*/ 	.word	0x00000000
	.align		4
        /*001c*/ 	.word	0xfffffffc


//--------------------- .nv.constant4             --------------------------
	.section	.nv.constant4,"a",@progbits
	.align	8
	.align		8
.nv.constant4:
        /*0000*/ 	.dword	_$_str
	.align		8
        /*0008*/ 	.dword	_$_str_$_2


//--------------------- .text.triton_poi_fused__native_batch_norm_legit_no_training_mul_sigmoid_27 --------------------------
	.section	.text.triton_poi_fused__native_batch_norm_legit_no_training_mul_sigmoid_27,"ax",@progbits
	.align	128
        .global         triton_poi_fused__native_batch_norm_legit_no_training_mul_sigmoid_27
        .type           triton_poi_fused__native_batch_norm_legit_no_training_mul_sigmoid_27,@function
        .size           triton_poi_fused__native_batch_norm_legit_no_training_mul_sigmoid_27,(.L_x_1 - triton_poi_fused__native_batch_norm_legit_no_training_mul_sigmoid_27)
        .other          triton_poi_fused__native_batch_norm_legit_no_training_mul_sigmoid_27,@"STO_CUDA_ENTRY STV_DEFAULT"
triton_poi_fused__native_batch_norm_legit_no_training_mul_sigmoid_27:
.text.triton_poi_fused__native_batch_norm_legit_no_training_mul_sigmoid_27:
[----:B------:R-:W-:Y:S01]  /*0000*/  LDC R1, c[0x0][0x28] ;  /* 0x00000a00ff017b82 */ /* 0x000fe20000000800 */
[----:B------:R-:W1:Y:S01]  /*0010*/  S2R R0, SR_TID.X ;  /* 0x0000000000007919 */ /* 0x000e620000002100 */
[----:B------:R-:W-:-:S06]  /*0020*/  HFMA2.MMA R2, -RZ, RZ, 0, 0 ;  /* 0x00000000ff027435 */ /* 0x000fcc00000001ff */
[----:B------:R-:W2:Y:S01]  /*0030*/  LDC.64 R20, c[0x0][0x228] ;  /* 0x00008a00ff147b82 */ /* 0x000ea20000000a00 */
[----:B------:R-:W-:Y:S01]  /*0040*/  ULDC.64 UR4, c[0x0][0x208] ;  /* 0x0000820000047ab9 */ /* 0x000fe20000000a00 */
[----:B------:R-:W3:Y:S06]  /*0050*/  S2R R3, SR_CTAID.X ;  /* 0x0000000000037919 */ /* 0x000eec0000002500 */
[----:B------:R-:W4:Y:S08]  /*0060*/  LDC.64 R16, c[0x0][0x218] ;  /* 0x00008600ff107b82 */ /* 0x000f300000000a00 */
[----:B------:R-:W5:Y:S08]  /*0070*/  LDC.64 R8, c[0x0][0x220] ;  /* 0x00008800ff087b82 */ /* 0x000f700000000a00 */
[----:B------:R-:W5:Y:S01]  /*0080*/  LDC.64 R12, c[0x0][0x230] ;  /* 0x00008c00ff0c7b82 */ /* 0x000f620000000a00 */
[----:B-1----:R-:W-:-:S04]  /*0090*/  SHF.L.U32 R0, R0, 0x2, RZ ;  /* 0x0000000200007819 */ /* 0x002fc800000006ff */
[----:B------:R-:W-:-:S04]  /*00a0*/  LOP3.LUT R0, R0, 0x1fc, RZ, 0xc0, !PT ;  /* 0x000001fc00007812 */ /* 0x000fc800078ec0ff */
[----:B---3--:R-:W-:-:S05]  /*00b0*/  LEA R3, R3, R0, 0x9 ;  /* 0x0000000003037211 */ /* 0x008fca00078e48ff */
[----:B------:R-:W-:-:S05]  /*00c0*/  IMAD.HI R0, R3, -0x77777777, R2 ;  /* 0x8888888903007827 */ /* 0x000fca00078e0202 */
[----:B------:R-:W-:-:S04]  /*00d0*/  SHF.R.U32.HI R5, RZ, 0x1f, R0 ;  /* 0x0000001fff057819 */ /* 0x000fc80000011600 */
[----:B------:R-:W-:-:S05]  /*00e0*/  LEA.HI.SX32 R5, R0, R5, 0x17 ;  /* 0x0000000500057211 */ /* 0x000fca00078fbaff */
[----:B------:R-:W-:Y:S02]  /*00f0*/  IMAD R0, R5, -0x3c0, R3 ;  /* 0xfffffc4005007824 */ /* 0x000fe400078e0203 */
[----:B------:R-:W1:Y:S02]  /*0100*/  LDC.64 R4, c[0x0][0x238] ;  /* 0x00008e00ff047b82 */ /* 0x000e640000000a00 */
[----:B--2---:R-:W-:-:S06]  /*0110*/  IMAD.WIDE R20, R0, 0x4, R20 ;  /* 0x0000000400147825 */ /* 0x004fcc00078e0214 */
[----:B------:R-:W2:Y:S01]  /*0120*/  LDG.E.EL.128 R20, desc[UR4][R20.64] ;  /* 0x0000000414147981 */ /* 0x000ea2000c2e1d00 */
[----:B----4-:R-:W-:-:S04]  /*0130*/  IMAD.WIDE R16, R3, 0x4, R16 ;  /* 0x0000000403107825 */ /* 0x010fc800078e0210 */
[C---:B-----5:R-:W-:Y:S02]  /*0140*/  IMAD.WIDE R8, R0.reuse, 0x4, R8 ;  /* 0x0000000400087825 */ /* 0x060fe400078e0208 */
[----:B------:R-:W3:Y:S04]  /*0150*/  LDG.E.128 R16, desc[UR4][R16.64] ;  /* 0x0000000410107981 */ /* 0x000ee8000c1e1d00 */
[----:B------:R-:W3:Y:S01]  /*0160*/  LDG.E.EL.128 R8, desc[UR4][R8.64] ;  /* 0x0000000408087981 */ /* 0x000ee2000c2e1d00 */
[----:B0-----:R-:W-:-:S04]  /*0170*/  IMAD.WIDE R12, R0, 0x4, R12 ;  /* 0x00000004000c7825 */ /* 0x001fc800078e020c */
[----:B-1----:R-:W-:Y:S02]  /*0180*/  IMAD.WIDE R4, R0, 0x4, R4 ;  /* 0x0000000400047825 */ /* 0x002fe400078e0204 */
[----:B------:R-:W4:Y:S04]  /*0190*/  LDG.E.EL.128 R12, desc[UR4][R12.64] ;  /* 0x000000040c0c7981 */ /* 0x000f28000c2e1d00 */
[----:B------:R-:W4:Y:S01]  /*01a0*/  LDG.E.EL.128 R4, desc[UR4][R4.64] ;  /* 0x0000000404047981 */ /* 0x000f22000c2e1d00 */
[----:B--2---:R-:W-:Y:S01]  /*01b0*/  FADD R20, R20, 9.9999997473787516356e-06 ;  /* 0x3727c5ac14147421 */ /* 0x004fe20000000000 */
[----:B------:R-:W-:Y:S01]  /*01c0*/  FADD R0, R21, 9.9999997473787516356e-06 ;  /* 0x3727c5ac15007421 */ /* 0x000fe20000000000 */
[----:B------:R-:W-:Y:S01]  /*01d0*/  FADD R22, R22, 9.9999997473787516356e-06 ;  /* 0x3727c5ac16167421 */ /* 0x000fe20000000000 */
[----:B------:R-:W-:Y:S01]  /*01e0*/  FADD R23, R23, 9.9999997473787516356e-06 ;  /* 0x3727c5ac17177421 */ /* 0x000fe20000000000 */
[----:B------:R-:W0:Y:S01]  /*01f0*/  MUFU.SQRT R24, R20 ;  /* 0x0000001400187308 */ /* 0x000e220000002000 */
[----:B---3--:R-:W-:-:S07]  /*0200*/  FADD R8, R16, -R8 ;  /* 0x8000000810087221 */ /* 0x008fce0000000000 */
[----:B------:R1:W2:Y:S01]  /*0210*/  MUFU.SQRT R2, R0 ;  /* 0x0000000000027308 */ /* 0x0002a20000002000 */
[----:B------:R-:W-:Y:S01]  /*0220*/  FADD R11, R19, -R11 ;  /* 0x8000000b130b7221 */ /* 0x000fe20000000000 */
[----:B------:R-:W-:Y:S01]  /*0230*/  FADD R9, R17, -R9 ;  /* 0x8000000911097221 */ /* 0x000fe20000000000 */
[----:B------:R-:W-:Y:S01]  /*0240*/  FADD R10, R18, -R10 ;  /* 0x8000000a120a7221 */ /* 0x000fe20000000000 */
[----:B0-----:R-:W-:-:S04]  /*0250*/  FSETP.GT.AND P6, PT, R24, 8.50705917302346158658e+37, PT ;  /* 0x7e8000001800780b */ /* 0x001fc80003fc4000 */
[----:B------:R0:W3:Y:S01]  /*0260*/  MUFU.SQRT R21, R23 ;  /* 0x0000001700157308 */ /* 0x0000e20000002000 */
[----:B------:R-:W-:Y:S02]  /*0270*/  FSETP.GEU.AND P5, PT, R24, 1.175494350822287508e-38, PT ;  /* 0x008000001800780b */ /* 0x000fe40003fae000 */
[----:B-1----:R-:W-:Y:S02]  /*0280*/  MOV R0, 0x3e800000 ;  /* 0x3e80000000007802 */ /* 0x002fe40000000f00 */
[----:B--2---:R-:W-:-:S03]  /*0290*/  FSETP.GT.AND P4, PT, R2, 8.50705917302346158658e+37, PT ;  /* 0x7e8000000200780b */ /* 0x004fc60003f84000 */
[----:B------:R-:W1:Y:S01]  /*02a0*/  MUFU.SQRT R22, R22 ;  /* 0x0000001600167308 */ /* 0x000e620000002000 */
[----:B------:R-:W-:Y:S02]  /*02b0*/  FSETP.GEU.AND P2, PT, R2, 1.175494350822287508e-38, PT ;  /* 0x008000000200780b */ /* 0x000fe40003f4e000 */
[----:B0-----:R-:W-:Y:S01]  /*02c0*/  FSEL R23, R0, 1, P6 ;  /* 0x3f80000000177808 */ /* 0x001fe20003000000 */
[----:B------:R-:W-:Y:S01]  /*02d0*/  @P6 FMUL R24, R24, 0.25 ;  /* 0x3e80000018186820 */ /* 0x000fe20000400000 */
[----:B---3--:R-:W-:-:S03]  /*02e0*/  FSETP.GT.AND P1, PT, R21, 8.50705917302346158658e+37, PT ;  /* 0x7e8000001500780b */ /* 0x008fc60003f24000 */
[----:B------:R-:W-:Y:S01]  /*02f0*/  @!P5 FMUL R24, R24, 16777216 ;  /* 0x4b8000001818d820 */ /* 0x000fe20000400000 */
[----:B------:R-:W-:Y:S01]  /*0300*/  FSETP.GEU.AND P6, PT, R21, 1.175494350822287508e-38, PT ;  /* 0x008000001500780b */ /* 0x000fe20003fce000 */
[----:B------:R-:W-:Y:S01]  /*0310*/  @!P5 FMUL R23, R23, 16777216 ;  /* 0x4b8000001717d820 */ /* 0x000fe20000400000 */
[----:B------:R-:W-:-:S03]  /*0320*/  @P4 FMUL R2, R2, 0.25 ;  /* 0x3e80000002024820 */ /* 0x000fc60000400000 */
[----:B------:R-:W0:Y:S01]  /*0330*/  MUFU.RCP R24, R24 ;  /* 0x0000001800187308 */ /* 0x000e220000001000 */
[----:B-1----:R-:W-:Y:S01]  /*0340*/  FSETP.GT.AND P3, PT, R22, 8.50705917302346158658e+37, PT ;  /* 0x7e8000001600780b */ /* 0x002fe20003f64000 */
[----:B------:R-:W-:Y:S01]  /*0350*/  @!P2 FMUL R2, R2, 16777216 ;  /* 0x4b8000000202a820 */ /* 0x000fe20000400000 */
[----:B------:R-:W-:Y:S02]  /*0360*/  FSETP.GEU.AND P0, PT, R22, 1.175494350822287508e-38, PT ;  /* 0x008000001600780b */ /* 0x000fe40003f0e000 */
[----:B------:R-:W-:Y:S01]  /*0370*/  FSEL R19, R0, 1, P3 ;  /* 0x3f80000000137808 */ /* 0x000fe20001800000 */
[----:B------:R-:W-:Y:S02]  /*0380*/  @P1 FMUL R21, R21, 0.25 ;  /* 0x3e80000015151820 */ /* 0x000fe40000400000 */
[----:B------:R-:W1:Y:S02]  /*0390*/  MUFU.RCP R2, R2 ;  /* 0x0000000200027308 */ /* 0x000e640000001000 */
[----:B------:R-:W-:-:S04]  /*03a0*/  @!P6 FMUL R21, R21, 16777216 ;  /* 0x4b8000001515e820 */ /* 0x000fc80000400000 */
[----:B------:R-:W-:Y:S01]  /*03b0*/  @P3 FMUL R22, R22, 0.25 ;  /* 0x3e80000016163820 */ /* 0x000fe20000400000 */
[----:B0-----:R-:W-:Y:S01]  /*03c0*/  FMUL R25, R24, R23 ;  /* 0x0000001718197220 */ /* 0x001fe20000400000 */
[----:B------:R-:W0:Y:S01]  /*03d0*/  MUFU.RCP R21, R21 ;  /* 0x0000001500157308 */ /* 0x000e220000001000 */
[----:B------:R-:W-:Y:S01]  /*03e0*/  FSEL R23, R0, 1, P4 ;  /* 0x3f80000000177808 */ /* 0x000fe20002000000 */
[----:B------:R-:W-:Y:S01]  /*03f0*/  @!P0 FMUL R22, R22, 16777216 ;  /* 0x4b80000016168820 */ /* 0x000fe20000400000 */
[----:B------:R-:W-:Y:S01]  /*0400*/  FMUL R25, R8, R25 ;  /* 0x0000001908197220 */ /* 0x000fe20000400000 */
[----:B------:R-:W-:Y:S01]  /*0410*/  FSEL R8, R0, 1, P1 ;  /* 0x3f80000000087808 */ /* 0x000fe20000800000 */
[----:B------:R-:W-:Y:S01]  /*0420*/  @!P0 FMUL R19, R19, 16777216 ;  /* 0x4b80000013138820 */ /* 0x000fe20000400000 */
[----:B------:R-:W-:Y:S01]  /*0430*/  @!P2 FMUL R23, R23, 16777216 ;  /* 0x4b8000001717a820 */ /* 0x000fe20000400000 */
[----:B----4-:R-:W-:Y:S01]  /*0440*/  FFMA R4, R12, R25, R4 ;  /* 0x000000190c047223 */ /* 0x010fe20000000004 */
[----:B------:R-:W2:Y:S01]  /*0450*/  MUFU.RCP R20, R22 ;  /* 0x0000001600147308 */ /* 0x000ea20000001000 */
[----:B------:R-:W-:Y:S01]  /*0460*/  @!P6 FMUL R8, R8, 16777216 ;  /* 0x4b8000000808e820 */ /* 0x000fe20000400000 */
[----:B-1----:R-:W-:-:S04]  /*0470*/  FMUL R2, R2, R23 ;  /* 0x0000001702027220 */ /* 0x002fc80000400000 */
[----:B------:R-:W-:Y:S01]  /*0480*/  FMUL R2, R9, R2 ;  /* 0x0000000209027220 */ /* 0x000fe20000400000 */
[----:B0-----:R-:W-:Y:S01]  /*0490*/  FMUL R8, R21, R8 ;  /* 0x0000000815087220 */ /* 0x001fe20000400000 */
[----:B------:R-:W-:Y:S02]  /*04a0*/  FADD R9, RZ, -R4 ;  /* 0x80000004ff097221 */ /* 0x000fe40000000000 */
[----:B------:R-:W-:Y:S01]  /*04b0*/  FFMA R5, R13, R2, R5 ;  /* 0x000000020d057223 */ /* 0x000fe20000000005 */
[----:B------:R-:W-:Y:S01]  /*04c0*/  FMUL R8, R11, R8 ;  /* 0x000000080b087220 */ /* 0x000fe20000400000 */
[----:B------:R-:W-:Y:S02]  /*04d0*/  FMUL R9, R9, 1.4426950216293334961 ;  /* 0x3fb8aa3b09097820 */ /* 0x000fe40000400000 */
[----:B------:R-:W-:Y:S01]  /*04e0*/  FADD R2, RZ, -R5 ;  /* 0x80000005ff027221 */ /* 0x000fe20000000000 */
[----:B--2---:R-:W-:Y:S01]  /*04f0*/  FMUL R19, R20, R19 ;  /* 0x0000001314137220 */ /* 0x004fe20000400000 */
[----:B------:R-:W-:Y:S01]  /*0500*/  FFMA R7, R15, R8, R7 ;  /* 0x000000080f077223 */ /* 0x000fe20000000007 */
[----:B------:R-:W-:-:S02]  /*0510*/  FSETP.GEU.AND P0, PT, R9, -126, PT ;  /* 0xc2fc00000900780b */ /* 0x000fc40003f0e000 */
[----:B------:R-:W-:Y:S01]  /*0520*/  FMUL R19, R10, R19 ;  /* 0x000000130a137220 */ /* 0x000fe20000400000 */
[----:B------:R-:W-:Y:S01]  /*0530*/  FMUL R10, R2, 1.4426950216293334961 ;  /* 0x3fb8aa3b020a7820 */ /* 0x000fe20000400000 */
[----:B------:R-:W-:Y:S02]  /*0540*/  FADD R2, RZ, -R7 ;  /* 0x80000007ff027221 */ /* 0x000fe40000000000 */
[----:B------:R-:W-:Y:S02]  /*0550*/  FFMA R6, R14, R19, R6 ;  /* 0x000000130e067223 */ /* 0x000fe40000000006 */
[----:B------:R-:W-:Y:S01]  /*0560*/  FMUL R13, R2, 1.4426950216293334961 ;  /* 0x3fb8aa3b020d7820 */ /* 0x000fe20000400000 */
[----:B------:R-:W-:Y:S01]  /*0570*/  FSETP.GEU.AND P1, PT, R10, -126, PT ;  /* 0xc2fc00000a00780b */ /* 0x000fe20003f2e000 */
[----:B------:R-:W-:-:S03]  /*0580*/  FADD R8, RZ, -R6 ;  /* 0x80000006ff087221 */ /* 0x000fc60000000000 */
[----:B------:R-:W-:Y:S01]  /*0590*/  FSETP.GEU.AND P3, PT, R13, -126, PT ;  /* 0xc2fc00000d00780b */ /* 0x000fe20003f6e000 */
[----:B------:R-:W-:Y:S01]  /*05a0*/  FMUL R11, R8, 1.4426950216293334961 ;  /* 0x3fb8aa3b080b7820 */ /* 0x000fe20000400000 */
[----:B------:R-:W-:-:S04]  /*05b0*/  @!P0 FMUL R9, R9, 0.5 ;  /* 0x3f00000009098820 */ /* 0x000fc80000400000 */
[----:B------:R-:W-:Y:S01]  /*05c0*/  FSETP.GEU.AND P2, PT, R11, -126, PT ;  /* 0xc2fc00000b00780b */ /* 0x000fe20003f4e000 */
[----:B------:R-:W0:Y:S02]  /*05d0*/  MUFU.EX2 R2, R9 ;  /* 0x0000000900027308 */ /* 0x000e240000000800 */
[----:B------:R-:W-:-:S04]  /*05e0*/  @!P1 FMUL R10, R10, 0.5 ;  /* 0x3f0000000a0a9820 */ /* 0x000fc80000400000 */
[----:B------:R-:W-:Y:S02]  /*05f0*/  @!P3 FMUL R13, R13, 0.5 ;  /* 0x3f0000000d0db820 */ /* 0x000fe40000400000 */
[----:B------:R-:W1:Y:S04]  /*0600*/  MUFU.EX2 R8, R10 ;  /* 0x0000000a00087308 */ /* 0x000e680000000800 */
[----:B------:R-:W-:Y:S01]  /*0610*/  @!P2 FMUL R11, R11, 0.5 ;  /* 0x3f0000000b0ba820 */ /* 0x000fe20000400000 */
[----:B0-----:R-:W-:-:S03]  /*0620*/  @!P0 FMUL R2, R2, R2 ;  /* 0x0000000202028220 */ /* 0x001fc60000400000 */
[----:B------:R0:W2:Y:S01]  /*0630*/  MUFU.EX2 R12, R11 ;  /* 0x0000000b000c7308 */ /* 0x0000a20000000800 */
[----:B------:R-:W-:Y:S01]  /*0640*/  FADD R2, R2, 1 ;  /* 0x3f80000002027421 */ /* 0x000fe20000000000 */
[----:B-1----:R-:W-:-:S06]  /*0650*/  @!P1 FMUL R8, R8, R8 ;  /* 0x0000000808089220 */ /* 0x002fcc0000400000 */
[----:B------:R-:W1:Y:S01]  /*0660*/  MUFU.EX2 R14, R13 ;  /* 0x0000000d000e7308 */ /* 0x000e620000000800 */
[----:B------:R-:W-:Y:S01]  /*0670*/  FSETP.GT.AND P0, PT, R2, 8.50705917302346158658e+37, PT ;  /* 0x7e8000000200780b */ /* 0x000fe20003f04000 */
[----:B------:R-:W-:Y:S02]  /*0680*/  FADD R15, R8, 1 ;  /* 0x3f800000080f7421 */ /* 0x000fe40000000000 */
[----:B------:R-:W3:Y:S01]  /*0690*/  LDC.64 R8, c[0x0][0x210] ;  /* 0x00008400ff087b82 */ /* 0x000ee20000000a00 */
[----:B0-----:R-:W-:Y:S01]  /*06a0*/  FSEL R11, R0, 1, P0 ;  /* 0x3f800000000b7808 */ /* 0x001fe20000000000 */
[----:B--2---:R-:W-:Y:S01]  /*06b0*/  @!P2 FMUL R12, R12, R12 ;  /* 0x0000000c0c0ca220 */ /* 0x004fe20000400000 */
[----:B------:R-:W-:-:S03]  /*06c0*/  FSETP.GT.AND P1, PT, R15, 8.50705917302346158658e+37, PT ;  /* 0x7e8000000f00780b */ /* 0x000fc60003f24000 */
[----:B------:R-:W-:Y:S01]  /*06d0*/  FADD R12, R12, 1 ;  /* 0x3f8000000c0c7421 */ /* 0x000fe20000000000 */
[----:B------:R-:W-:-:S03]  /*06e0*/  FSEL R10, R0, 1, P1 ;  /* 0x3f800000000a7808 */ /* 0x000fc60000800000 */
[----:B------:R-:W-:Y:S01]  /*06f0*/  @P0 FMUL R2, R2, 0.25 ;  /* 0x3e80000002020820 */ /* 0x000fe20000400000 */
[----:B-1----:R-:W-:Y:S01]  /*0700*/  @!P3 FMUL R14, R14, R14 ;  /* 0x0000000e0e0eb220 */ /* 0x002fe20000400000 */
[----:B------:R-:W-:-:S03]  /*0710*/  FSETP.GT.AND P2, PT, R12, 8.50705917302346158658e+37, PT ;  /* 0x7e8000000c00780b */ /* 0x000fc60003f44000 */
[----:B------:R-:W-:Y:S01]  /*0720*/  FADD R14, R14, 1 ;  /* 0x3f8000000e0e7421 */ /* 0x000fe20000000000 */
[----:B------:R-:W0:Y:S01]  /*0730*/  MUFU.RCP R2, R2 ;  /* 0x0000000200027308 */ /* 0x000e220000001000 */
[----:B------:R-:W-:Y:S01]  /*0740*/  @P1 FMUL R15, R15, 0.25 ;  /* 0x3e8000000f0f1820 */ /* 0x000fe20000400000 */
[----:B------:R-:W-:Y:S02]  /*0750*/  FSEL R13, R0, 1, P2 ;  /* 0x3f800000000d7808 */ /* 0x000fe40001000000 */
[----:B------:R-:W-:-:S04]  /*0760*/  FSETP.GT.AND P3, PT, R14, 8.50705917302346158658e+37, PT ;  /* 0x7e8000000e00780b */ /* 0x000fc80003f64000 */
[----:B------:R-:W1:Y:S01]  /*0770*/  MUFU.RCP R15, R15 ;  /* 0x0000000f000f7308 */ /* 0x000e620000001000 */
[----:B------:R-:W-:Y:S01]  /*0780*/  @P2 FMUL R12, R12, 0.25 ;  /* 0x3e8000000c0c2820 */ /* 0x000fe20000400000 */
[----:B------:R-:W-:Y:S01]  /*0790*/  FSEL R17, R0, 1, P3 ;  /* 0x3f80000000117808 */ /* 0x000fe20001800000 */
[----:B---3--:R-:W-:-:S04]  /*07a0*/  IMAD.WIDE R8, R3, 0x4, R8 ;  /* 0x0000000403087825 */ /* 0x008fc800078e0208 */
[----:B0-----:R-:W-:Y:S01]  /*07b0*/  FMUL R11, R2, R11 ;  /* 0x0000000b020b7220 */ /* 0x001fe20000400000 */
[----:B------:R-:W0:Y:S01]  /*07c0*/  MUFU.RCP R12, R12 ;  /* 0x0000000c000c7308 */ /* 0x000e220000001000 */
[----:B------:R-:W-:Y:S02]  /*07d0*/  @P3 FMUL R14, R14, 0.25 ;  /* 0x3e8000000e0e3820 */ /* 0x000fe40000400000 */
[----:B------:R-:W-:Y:S01]  /*07e0*/  FMUL R4, R4, R11 ;  /* 0x0000000b04047220 */ /* 0x000fe20000400000 */
[----:B-1----:R-:W-:-:S04]  /*07f0*/  FMUL R10, R15, R10 ;  /* 0x0000000a0f0a7220 */ /* 0x002fc80000400000 */
[----:B------:R-:W1:Y:S01]  /*0800*/  MUFU.RCP R14, R14 ;  /* 0x0000000e000e7308 */ /* 0x000e620000001000 */
[----:B------:R-:W-:Y:S01]  /*0810*/  FMUL R5, R5, R10 ;  /* 0x0000000a05057220 */ /* 0x000fe20000400000 */
[----:B0-----:R-:W-:-:S04]  /*0820*/  FMUL R13, R12, R13 ;  /* 0x0000000d0c0d7220 */ /* 0x001fc80000400000 */
[----:B------:R-:W-:Y:S01]  /*0830*/  FMUL R6, R6, R13 ;  /* 0x0000000d06067220 */ /* 0x000fe20000400000 */
[----:B-1----:R-:W-:-:S04]  /*0840*/  FMUL R0, R14, R17 ;  /* 0x000000110e007220 */ /* 0x002fc80000400000 */
[----:B------:R-:W-:-:S05]  /*0850*/  FMUL R7, R7, R0 ;  /* 0x0000000007077220 */ /* 0x000fca0000400000 */
[----:B------:R-:W-:Y:S01]  /*0860*/  STG.E.128 desc[UR4][R8.64], R4 ;  /* 0x0000000408007986 */ /* 0x000fe2000c101d04 */
[----:B------:R-:W-:Y:S05]  /*0870*/  EXIT ;  /* 0x000000000000794d */ /* 0x000fea0003800000 */
.L_x_0:
[----:B------:R-:W-:-:S00]  /*0880*/  BRA `(.L_x_0) ;  /* 0xfffffffc00fc7947 */ /* 0x000fc0000383ffff */
[----:B------:R-:W-:-:S00]  /*0890*/  NOP ;  /* 0x0000000000007918 */ /* 0x000fc00000000000 */
        /* <DEDUP_REMOVED lines=14> */
.L_x_1:


//--------------------- .nv.global.init           --------------------------
	.section	.nv.global.init,"aw",@progbits
.nv.global.init:
	.type		_$_str,@object
	.size		_$_str,(_$_str_$_2 - _$_str)
_$_str:
        /*0000*/ 	.byte	0x5f, 0x5f, 0x43, 0x55, 0x44, 0x41, 0x5f, 0x46, 0x54, 0x5a, 0x00
	.type		_$_str_$_2,@object
	.size		_$_str_$_2,(.L_1 - _$_str_$_2)
_$_str_$_2:
        /*000b*/ 	.byte	0x5f, 0x5f, 0x43, 0x55, 0x44, 0x41, 0x5f, 0x50, 0x52, 0x45, 0x43, 0x5f, 0x53, 0x51, 0x52, 0x54
        /*001b*/ 	.byte	0x00
.L_1:


//--------------------- .nv.constant0.triton_poi_fused__native_batch_norm_legit_no_training_mul_sigmoid_27 --------------------------
	.section	.nv.constant0.triton_poi_fused__native_batch_norm_legit_no_training_mul_sigmoid_27,"a",@progbits
	.sectionflags	@""
	.align	4
.nv.constant0.triton_poi_fused__native_batch_norm_legit_no_training_mul_sigmoid_27:
	.zero		580
